	.headerflags	@"EF_CUDA_TEXMODE_UNIFIED EF_CUDA_64BIT_ADDRESS EF_CUDA_ACCELERATORS EF_CUDA_SM90 EF_CUDA_VIRTUAL_SM(EF_CUDA_SM90)"
	.elftype	@"ET_EXEC"


//--------------------- .nv.info                  --------------------------
	.section	.nv.info,"",@"SHT_CUDA_INFO"
	.align	4


	//----- nvinfo : EIATTR_REGCOUNT
	.align		4
        /*0000*/ 	.byte	0x04, 0x2f
        /*0002*/ 	.short	(.L_1 - .L_0)
	.align		4
.L_0:
        /*0004*/ 	.word	index@(triton_poi_fused_14)
        /*0008*/ 	.word	0x00000020


	//----- nvinfo : EIATTR_MIN_STACK_SIZE
	.align		4
.L_1:
        /*000c*/ 	.byte	0x04, 0x12
        /*000e*/ 	.short	(.L_3 - .L_2)
	.align		4
.L_2:
        /*0010*/ 	.word	index@(triton_poi_fused_14)
        /*0014*/ 	.word	0x00000000


	//----- nvinfo : EIATTR_FRAME_SIZE
	.align		4
.L_3:
        /*0018*/ 	.byte	0x04, 0x11
        /*001a*/ 	.short	(.L_5 - .L_4)
	.align		4
.L_4:
        /*001c*/ 	.word	index@(triton_poi_fused_14)
        /*0020*/ 	.word	0x00000000


	//----- nvinfo : EIATTR_MIN_STACK_SIZE
	.align		4
.L_5:
        /*0024*/ 	.byte	0x04, 0x12
        /*0026*/ 	.short	(.L_7 - .L_6)
	.align		4
.L_6:
        /*0028*/ 	.word	index@(triton_poi_fused_14)
        /*002c*/ 	.word	0x00000000
.L_7:


//--------------------- .nv.info.triton_poi_fused_14 --------------------------
	.section	.nv.info.triton_poi_fused_14,"",@"SHT_CUDA_INFO"
	.sectionflags	@""
	.align	4


	//----- nvinfo : EIATTR_CUDA_API_VERSION
	.align		4
        /*0000*/ 	.byte	0x04, 0x37
        /*0002*/ 	.short	(.L_9 - .L_8)
.L_8:
        /*0004*/ 	.word	0x0000007c


	//----- nvinfo : EIATTR_KPARAM_INFO
	.align		4
.L_9:
        /*0008*/ 	.byte	0x04, 0x17
        /*000a*/ 	.short	(.L_11 - .L_10)
.L_10:
        /*000c*/ 	.word	0x00000000
        /*0010*/ 	.short	0x0003
        /*0012*/ 	.short	0x0014
        /*0014*/ 	.byte	0x00, 0xf0, 0x11, 0x00


	//----- nvinfo : EIATTR_KPARAM_INFO
	.align		4
.L_11:
        /*0018*/ 	.byte	0x04, 0x17
        /*001a*/ 	.short	(.L_13 - .L_12)
.L_12:
        /*001c*/ 	.word	0x00000000
        /*0020*/ 	.short	0x0002
        /*0022*/ 	.short	0x0010
        /*0024*/ 	.byte	0x00, 0xf0, 0x11, 0x00


	//----- nvinfo : EIATTR_KPARAM_INFO
	.align		4
.L_13:
        /*0028*/ 	.byte	0x04, 0x17
        /*002a*/ 	.short	(.L_15 - .L_14)
.L_14:
        /*002c*/ 	.word	0x00000000
        /*0030*/ 	.short	0x0001
        /*0032*/ 	.short	0x0008
        /*0034*/ 	.byte	0x00, 0xf4, 0x21, 0x00


	//----- nvinfo : EIATTR_KPARAM_INFO
	.align		4
.L_15:
        /*0038*/ 	.byte	0x04, 0x17
        /*003a*/ 	.short	(.L_17 - .L_16)
.L_16:
        /*003c*/ 	.word	0x00000000
        /*0040*/ 	.short	0x0000
        /*0042*/ 	.short	0x0000
        /*0044*/ 	.byte	0x00, 0xf4, 0x21, 0x00


	//----- nvinfo : EIATTR_SPARSE_MMA_MASK
	.align		4
.L_17:
        /*0048*/ 	.byte	0x03, 0x50
        /*004a*/ 	.short	0x0000


	//----- nvinfo : EIATTR_MAXREG_COUNT
	.align		4
        /*004c*/ 	.byte	0x03, 0x1b
        /*004e*/ 	.short	0x00ff


	//----- nvinfo : EIATTR_EXIT_INSTR_OFFSETS
	.align		4
        /*0050*/ 	.byte	0x04, 0x1c
        /*0052*/ 	.short	(.L_19 - .L_18)


	//   ....[0]....
.L_18:
        /*0054*/ 	.word	0x000005e0


	//   ....[1]....
        /*0058*/ 	.word	0x00000630


	//----- nvinfo : EIATTR_REQNTID
	.align		4
.L_19:
        /*005c*/ 	.byte	0x04, 0x10
        /*005e*/ 	.short	(.L_21 - .L_20)
.L_20:
        /*0060*/ 	.word	0x00000080
        /*0064*/ 	.word	0x00000001
        /*0068*/ 	.word	0x00000001


	//----- nvinfo : EIATTR_CBANK_PARAM_SIZE
	.align		4
.L_21:
        /*006c*/ 	.byte	0x03, 0x19
        /*006e*/ 	.short	0x0018


	//----- nvinfo : EIATTR_PARAM_CBANK
	.align		4
        /*0070*/ 	.byte	0x04, 0x0a
        /*0072*/ 	.short	(.L_23 - .L_22)
	.align		4
.L_22:
        /*0074*/ 	.word	index@(.nv.constant0.triton_poi_fused_14)
        /*0078*/ 	.short	0x0210
        /*007a*/ 	.short	0x0018


	//----- nvinfo : EIATTR_SW_WAR
	.align		4
.L_23:
        /*007c*/ 	.byte	0x04, 0x36
        /*007e*/ 	.short	(.L_25 - .L_24)
.L_24:
        /*0080*/ 	.word	0x00000008
.L_25:


//--------------------- .nv.callgraph             --------------------------
	.section	.nv.callgraph,"",@"SHT_CUDA_CALLGRAPH"
	.align	4
	.sectionentsize	8
	.align		4
        /*0000*/ 	.word	0x00000000
	.align		4
        /*0004*/ 	.word	0xffffffff
	.align		4
        /*0008*/ 	.word	0x00000000
	.align		4
        /*000c*/ 	.word	0xfffffffe
	.align		4
        /*0010*/ 	.word	0x00000000
	.align		4
        /*0014*/ 	.word	0xfffffffd
	.align		4
        /*0018*/ 	.word	0x00000000
	.align		4
        /*001c*/ 	.word	0xfffffffc


//--------------------- .text.triton_poi_fused_14 --------------------------
	.section	.text.triton_poi_fused_14,"ax",@progbits
	.sectionflags	@"SHF_BARRIERS=1"
	.align	128
        .global         triton_poi_fused_14
        .type           triton_poi_fused_14,@function
        .size           triton_poi_fused_14,(.L_x_1 - triton_poi_fused_14)
        .other          triton_poi_fused_14,@"STO_CUDA_ENTRY STV_DEFAULT"
triton_poi_fused_14:
.text.triton_poi_fused_14:
[----:B------:R-:W0:Y:S01]  /*0000*/  LDC R1, c[0x0][0x28] ;  /* 0x00000a00ff017b82 */ /* 0x000e220000000800 */
[----:B------:R-:W1:Y:S07]  /*0010*/  S2R R0, SR_TID.X ;  /* 0x0000000000007919 */ /* 0x000e6e0000002100 */
[----:B------:R-:W2:Y:S01]  /*0020*/  LDC.64 R18, c[0x0][0x210] ;  /* 0x00008400ff127b82 */ /* 0x000ea20000000a00 */
[----:B------:R-:W3:Y:S01]  /*0030*/  S2R R17, SR_CTAID.X ;  /* 0x0000000000117919 */ /* 0x000ee20000002500 */
[----:B------:R-:W4:Y:S01]  /*0040*/  S2R R16, SR_CTAID.Y ;  /* 0x0000000000107919 */ /* 0x000f220000002600 */
[----:B------:R-:W-:Y:S01]  /*0050*/  IMAD.MOV.U32 R28, RZ, RZ, RZ ;  /* 0x000000ffff1c7224 */ /* 0x000fe200078e00ff */
[----:B------:R-:W-:Y:S01]  /*0060*/  ULDC.64 UR6, c[0x0][0x208] ;  /* 0x0000820000067ab9 */ /* 0x000fe20000000a00 */
[----:B-1----:R-:W-:Y:S01]  /*0070*/  SHF.R.U32.HI R21, RZ, 0x3, R0 ;  /* 0x00000003ff157819 */ /* 0x002fe20000011600 */
[----:B---3--:R-:W-:-:S03]  /*0080*/  IMAD.SHL.U32 R17, R17, 0x8, RZ ;  /* 0x0000000811117824 */ /* 0x008fc600078e00ff */
[----:B------:R-:W-:Y:S01]  /*0090*/  SGXT.U32 R21, R21, 0x4 ;  /* 0x000000041515781a */ /* 0x000fe20000000000 */
[----:B----4-:R-:W-:Y:S01]  /*00a0*/  IMAD.SHL.U32 R16, R16, 0x80, RZ ;  /* 0x0000008010107824 */ /* 0x010fe200078e00ff */
[----:B------:R-:W-:-:S04]  /*00b0*/  LOP3.LUT R10, R17, 0x7, R0, 0xf8, !PT ;  /* 0x00000007110a7812 */ /* 0x000fc800078ef800 */
[----:B------:R-:W-:Y:S02]  /*00c0*/  LOP3.LUT R2, R16, R21, RZ, 0xfc, !PT ;  /* 0x0000001510027212 */ /* 0x000fe400078efcff */
[----:B------:R-:W-:Y:S02]  /*00d0*/  LOP3.LUT R3, R16, 0x10, R21, 0xfe, !PT ;  /* 0x0000001010037812 */ /* 0x000fe400078efe15 */
[----:B------:R-:W-:Y:S01]  /*00e0*/  LOP3.LUT R4, R16, 0x20, R21, 0xfe, !PT ;  /* 0x0000002010047812 */ /* 0x000fe200078efe15 */
[--C-:B------:R-:W-:Y:S01]  /*00f0*/  IMAD R11, R2, 0x7, R10.reuse ;  /* 0x00000007020b7824 */ /* 0x100fe200078e020a */
        /* <DEDUP_REMOVED lines=10> */
[----:B------:R-:W-:Y:S01]  /*01a0*/  ISETP.GE.AND P0, PT, R10, 0x7, PT ;  /* 0x000000070a00780c */ /* 0x000fe20003f06270 */
[----:B------:R-:W-:-:S02]  /*01b0*/  IMAD R29, R8, 0x7, R10 ;  /* 0x00000007081d7824 */ /* 0x000fc400078e020a */
[----:B------:R-:W-:Y:S02]  /*01c0*/  IMAD R20, R9, 0x7, R10 ;  /* 0x0000000709147824 */ /* 0x000fe400078e020a */
[----:B--2---:R-:W-:-:S04]  /*01d0*/  IMAD.WIDE R2, R11, 0x4, R18 ;  /* 0x000000040b027825 */ /* 0x004fc800078e0212 */
[----:B------:R-:W-:-:S04]  /*01e0*/  IMAD.WIDE R4, R13, 0x4, R18 ;  /* 0x000000040d047825 */ /* 0x000fc800078e0212 */
[----:B------:R-:W-:-:S04]  /*01f0*/  IMAD.WIDE R6, R15, 0x4, R18 ;  /* 0x000000040f067825 */ /* 0x000fc800078e0212 */
[----:B------:R-:W-:Y:S01]  /*0200*/  IMAD.WIDE R8, R23, 0x4, R18 ;  /* 0x0000000417087825 */ /* 0x000fe200078e0212 */
[----:B------:R-:W-:-:S03]  /*0210*/  CS2R R22, SRZ ;  /* 0x0000000000167805 */ /* 0x000fc6000001ff00 */
[--C-:B------:R-:W-:Y:S01]  /*0220*/  IMAD.WIDE R10, R25, 0x4, R18.reuse ;  /* 0x00000004190a7825 */ /* 0x100fe200078e0212 */
[----:B------:R-:W-:Y:S02]  /*0230*/  CS2R R24, SRZ ;  /* 0x0000000000187805 */ /* 0x000fe4000001ff00 */
[----:B------:R1:W2:Y:S01]  /*0240*/  @!P0 LDG.E.EL R23, desc[UR6][R2.64] ;  /* 0x0000000602178981 */ /* 0x0002a2000c2e1900 */
[--C-:B------:R-:W-:Y:S01]  /*0250*/  IMAD.WIDE R12, R27, 0x4, R18.reuse ;  /* 0x000000041b0c7825 */ /* 0x100fe200078e0212 */
[----:B------:R-:W-:Y:S02]  /*0260*/  CS2R R26, SRZ ;  /* 0x00000000001a7805 */ /* 0x000fe4000001ff00 */
[----:B------:R-:W3:Y:S01]  /*0270*/  @!P0 LDG.E.EL R24, desc[UR6][R4.64] ;  /* 0x0000000604188981 */ /* 0x000ee2000c2e1900 */
[----:B------:R-:W-:-:S03]  /*0280*/  IMAD.WIDE R14, R29, 0x4, R18 ;  /* 0x000000041d0e7825 */ /* 0x000fc600078e0212 */
[----:B------:R4:W5:Y:S01]  /*0290*/  @!P0 LDG.E.EL R22, desc[UR6][R8.64] ;  /* 0x0000000608168981 */ /* 0x000962000c2e1900 */
[----:B------:R-:W-:-:S03]  /*02a0*/  IMAD.WIDE R18, R20, 0x4, R18 ;  /* 0x0000000414127825 */ /* 0x000fc600078e0212 */
[----:B------:R1:W5:Y:S01]  /*02b0*/  @!P0 LDG.E.EL R25, desc[UR6][R10.64] ;  /* 0x000000060a198981 */ /* 0x000362000c2e1900 */
[----:B------:R-:W-:-:S03]  /*02c0*/  IMAD.MOV.U32 R20, RZ, RZ, RZ ;  /* 0x000000ffff147224 */ /* 0x000fc600078e00ff */
[----:B------:R1:W5:Y:S04]  /*02d0*/  @!P0 LDG.E.EL R26, desc[UR6][R12.64] ;  /* 0x000000060c1a8981 */ /* 0x000368000c2e1900 */
[----:B------:R-:W5:Y:S04]  /*02e0*/  @!P0 LDG.E.EL R20, desc[UR6][R6.64] ;  /* 0x0000000606148981 */ /* 0x000f68000c2e1900 */
[----:B------:R-:W5:Y:S04]  /*02f0*/  @!P0 LDG.E.EL R28, desc[UR6][R14.64] ;  /* 0x000000060e1c8981 */ /* 0x000f68000c2e1900 */
[----:B------:R-:W5:Y:S01]  /*0300*/  @!P0 LDG.E.EL R27, desc[UR6][R18.64] ;  /* 0x00000006121b8981 */ /* 0x000f62000c2e1900 */
[----:B------:R-:W4:Y:S01]  /*0310*/  S2UR UR5, SR_CgaCtaId ;  /* 0x00000000000579c3 */ /* 0x000f220000008800 */
[----:B-1----:R-:W-:Y:S01]  /*0320*/  IMAD.SHL.U32 R2, R0, 0x80, RZ ;  /* 0x0000008000027824 */ /* 0x002fe200078e00ff */
[----:B------:R-:W-:-:S04]  /*0330*/  UMOV UR4, 0x400 ;  /* 0x0000040000047882 */ /* 0x000fc80000000000 */
[----:B------:R-:W-:-:S04]  /*0340*/  LOP3.LUT R2, R2, 0x380, RZ, 0xc0, !PT ;  /* 0x0000038002027812 */ /* 0x000fc800078ec0ff */
[----:B------:R-:W-:Y:S01]  /*0350*/  LOP3.LUT R21, R2, R21, RZ, 0xfc, !PT ;  /* 0x0000001502157212 */ /* 0x000fe200078efcff */
[----:B0---4-:R-:W-:-:S06]  /*0360*/  UPRMT UR4, UR5, 0x654, UR4 ;  /* 0x0000065405047896 */ /* 0x011fcc0008000004 */
[----:B------:R-:W-:-:S05]  /*0370*/  LEA.HI R2, R2, UR4, RZ, 0x1d ;  /* 0x0000000402027c11 */ /* 0x000fca000f8fe8ff */
[----:B------:R-:W-:Y:S01]  /*0380*/  IMAD R21, R21, 0x4, R2 ;  /* 0x0000000415157824 */ /* 0x000fe200078e0202 */
[----:B------:R-:W-:Y:S02]  /*0390*/  SHF.R.U32.HI R2, RZ, 0x1, R0 ;  /* 0x00000001ff027819 */ /* 0x000fe40000011600 */
[----:B------:R-:W-:Y:S02]  /*03a0*/  SHF.L.U32 R3, R0, 0x2, RZ ;  /* 0x0000000200037819 */ /* 0x000fe400000006ff */
[----:B------:R-:W-:Y:S02]  /*03b0*/  LOP3.LUT R2, R2, 0x30, RZ, 0xc0, !PT ;  /* 0x0000003002027812 */ /* 0x000fe400078ec0ff */
[----:B------:R-:W-:-:S03]  /*03c0*/  LOP3.LUT R8, R3, 0x1fc, RZ, 0xc0, !PT ;  /* 0x000001fc03087812 */ /* 0x000fc600078ec0ff */
[----:B------:R-:W-:-:S04]  /*03d0*/  VIADD R5, R2, UR4 ;  /* 0x0000000402057c36 */ /* 0x000fc80008000000 */
[----:B------:R-:W-:Y:S01]  /*03e0*/  IMAD R5, R8, 0x4, R5 ;  /* 0x0000000408057824 */ /* 0x000fe200078e0205 */
[----:B------:R-:W-:Y:S02]  /*03f0*/  LOP3.LUT R16, R16, 0x7c, R3, 0xf8, !PT ;  /* 0x0000007c10107812 */ /* 0x000fe400078ef803 */
[----:B------:R-:W0:Y:S03]  /*0400*/  LDC.64 R2, c[0x0][0x218] ;  /* 0x00008600ff027b82 */ /* 0x000e260000000a00 */
[----:B------:R-:W-:Y:S01]  /*0410*/  IMAD.HI R9, R16, 0x66666667, RZ ;  /* 0x6666666710097827 */ /* 0x000fe200078e02ff */
[----:B------:R-:W-:-:S04]  /*0420*/  SHF.R.U32.HI R0, RZ, 0x5, R0 ;  /* 0x00000005ff007819 */ /* 0x000fc80000011600 */
[----:B------:R-:W-:Y:S02]  /*0430*/  SHF.R.U32.HI R10, RZ, 0x1f, R9 ;  /* 0x0000001fff0a7819 */ /* 0x000fe40000011609 */
[----:B------:R-:W-:Y:S02]  /*0440*/  SGXT.U32 R0, R0, 0x2 ;  /* 0x000000020000781a */ /* 0x000fe40000000000 */
[----:B------:R-:W-:Y:S02]  /*0450*/  LEA.HI.SX32 R9, R9, R10, 0x1a ;  /* 0x0000000a09097211 */ /* 0x000fe400078fd2ff */
[----:B------:R-:W-:Y:S02]  /*0460*/  LOP3.LUT R0, R17, R0, RZ, 0xfc, !PT ;  /* 0x0000000011007212 */ /* 0x000fe400078efcff */
[----:B------:R-:W-:Y:S01]  /*0470*/  LOP3.LUT R10, R8, 0x200, RZ, 0xfc, !PT ;  /* 0x00000200080a7812 */ /* 0x000fe200078efcff */
[----:B------:R-:W-:Y:S01]  /*0480*/  IMAD R16, R9, -0xa0, R16 ;  /* 0xffffff6009107824 */ /* 0x000fe200078e0210 */
[----:B------:R-:W-:-:S02]  /*0490*/  LOP3.LUT R11, R0, 0x4, RZ, 0xfc, !PT ;  /* 0x00000004000b7812 */ /* 0x000fc400078efcff */
[----:B------:R-:W-:Y:S01]  /*04a0*/  SHF.R.U32.HI R10, RZ, 0x3, R10 ;  /* 0x00000003ff0a7819 */ /* 0x000fe2000001160a */
[----:B------:R-:W-:Y:S01]  /*04b0*/  IMAD R9, R9, 0x460, R16 ;  /* 0x0000046009097824 */ /* 0x000fe200078e0210 */
[----:B------:R-:W-:Y:S02]  /*04c0*/  ISETP.GE.AND P1, PT, R0, 0x7, PT ;  /* 0x000000070000780c */ /* 0x000fe40003f26270 */
[----:B------:R-:W-:Y:S02]  /*04d0*/  ISETP.GE.AND P0, PT, R11, 0x7, PT ;  /* 0x000000070b00780c */ /* 0x000fe40003f06270 */
[----:B------:R-:W-:Y:S01]  /*04e0*/  LOP3.LUT R10, R10, 0x70, RZ, 0xc0, !PT ;  /* 0x000000700a0a7812 */ /* 0x000fe200078ec0ff */
[----:B------:R-:W-:-:S04]  /*04f0*/  IMAD R9, R0, 0xa0, R9 ;  /* 0x000000a000097824 */ /* 0x000fc800078e0209 */
[----:B------:R-:W-:Y:S02]  /*0500*/  VIADD R13, R10, UR4 ;  /* 0x000000040a0d7c36 */ /* 0x000fe40008000000 */
[----:B0-----:R-:W-:-:S03]  /*0510*/  IMAD.WIDE R10, R9, 0x4, R2 ;  /* 0x00000004090a7825 */ /* 0x001fc600078e0202 */
[----:B------:R-:W-:Y:S01]  /*0520*/  LEA R13, R8, R13, 0x2 ;  /* 0x0000000d080d7211 */ /* 0x000fe200078e10ff */
[----:B--2---:R-:W-:Y:S04]  /*0530*/  STS [R21], R23 ;  /* 0x0000001715007388 */ /* 0x004fe80000000800 */
[----:B---3--:R-:W-:Y:S04]  /*0540*/  STS [R21+0x40], R24 ;  /* 0x0000401815007388 */ /* 0x008fe80000000800 */
[----:B-----5:R-:W-:Y:S04]  /*0550*/  STS [R21+0xc0], R22 ;  /* 0x0000c01615007388 */ /* 0x020fe80000000800 */
[----:B------:R-:W-:Y:S04]  /*0560*/  STS [R21+0x100], R25 ;  /* 0x0001001915007388 */ /* 0x000fe80000000800 */
[----:B------:R-:W-:Y:S04]  /*0570*/  STS [R21+0x140], R26 ;  /* 0x0001401a15007388 */ /* 0x000fe80000000800 */
[----:B------:R-:W-:Y:S04]  /*0580*/  STS [R21+0x80], R20 ;  /* 0x0000801415007388 */ /* 0x000fe80000000800 */
[----:B------:R-:W-:Y:S04]  /*0590*/  STS [R21+0x180], R28 ;  /* 0x0001801c15007388 */ /* 0x000fe80000000800 */
[----:B------:R-:W-:Y:S01]  /*05a0*/  STS [R21+0x1c0], R27 ;  /* 0x0001c01b15007388 */ /* 0x000fe20000000800 */
[----:B------:R-:W-:Y:S06]  /*05b0*/  BAR.SYNC.DEFER_BLOCKING 0x0 ;  /* 0x0000000000007b1d */ /* 0x000fec0000010000 */
[----:B------:R-:W0:Y:S04]  /*05c0*/  LDS.128 R4, [R5] ;  /* 0x0000000005047984 */ /* 0x000e280000000c00 */
[----:B0-----:R0:W-:Y:S02]  /*05d0*/  @!P1 STG.E.128 desc[UR6][R10.64], R4 ;  /* 0x000000040a009986 */ /* 0x0011e4000c101d06 */
[----:B0-----:R-:W-:Y:S05]  /*05e0*/  @P0 EXIT ;  /* 0x000000000000094d */ /* 0x001fea0003800000 */
[----:B------:R-:W0:Y:S01]  /*05f0*/  LDS.128 R12, [R13+0x800] ;  /* 0x000800000d0c7984 */ /* 0x000e220000000c00 */
[----:B------:R-:W-:-:S04]  /*0600*/  VIADD R9, R9, 0x280 ;  /* 0x0000028009097836 */ /* 0x000fc80000000000 */
[----:B------:R-:W-:-:S05]  /*0610*/  IMAD.WIDE R2, R9, 0x4, R2 ;  /* 0x0000000409027825 */ /* 0x000fca00078e0202 */
[----:B0-----:R-:W-:Y:S01]  /*0620*/  STG.E.128 desc[UR6][R2.64], R12 ;  /* 0x0000000c02007986 */ /* 0x001fe2000c101d06 */
[----:B------:R-:W-:Y:S05]  /*0630*/  EXIT ;  /* 0x000000000000794d */ /* 0x000fea0003800000 */
.L_x_0:
[----:B------:R-:W-:-:S00]  /*0640*/  BRA `(.L_x_0) ;  /* 0xfffffffc00fc7947 */ /* 0x000fc0000383ffff */
[----:B------:R-:W-:-:S00]  /*0650*/  NOP ;  /* 0x0000000000007918 */ /* 0x000fc00000000000 */
        /* <DEDUP_REMOVED lines=10> */
.L_x_1:


//--------------------- .nv.shared.triton_poi_fused_14 --------------------------
	.section	.nv.shared.triton_poi_fused_14,"aw",@nobits
	.sectionflags	@""
	.align	16
	.zero		1024


//--------------------- .nv.constant0.triton_poi_fused_14 --------------------------
	.section	.nv.constant0.triton_poi_fused_14,"a",@progbits
	.sectionflags	@""
	.align	4
.nv.constant0.triton_poi_fused_14:
	.zero		552
